//
// Generated by NVIDIA NVVM Compiler
//
// Compiler Build ID: CL-36424714
// Cuda compilation tools, release 13.0, V13.0.88
// Based on NVVM 20.0.0
//

.version 9.0
.target sm_100
.address_size 64

.extern .func __assertfail
(
	.param .b64 __assertfail_param_0,
	.param .b64 __assertfail_param_1,
	.param .b32 __assertfail_param_2,
	.param .b64 __assertfail_param_3,
	.param .b64 __assertfail_param_4
)
;
.global .align 1 .b8 __unnamed_1[54] = {118, 111, 105, 100, 32, 109, 97, 116, 77, 117, 108, 40, 102, 108, 111, 97, 116, 32, 42, 44, 32, 102, 108, 111, 97, 116, 32, 42, 44, 32, 102, 108, 111, 97, 116, 32, 42, 44, 32, 105, 110, 116, 44, 32, 105, 110, 116, 44, 32, 105, 110, 116, 41};
// _ZZ6matMulPfS_S_iiiE4ds_A has been demoted
// _ZZ6matMulPfS_S_iiiE4ds_B has been demoted
.global .align 1 .b8 $str[53] = {98, 108, 111, 99, 107, 68, 105, 109, 46, 120, 32, 61, 61, 32, 84, 73, 76, 69, 95, 87, 73, 68, 84, 72, 32, 38, 38, 32, 98, 108, 111, 99, 107, 68, 105, 109, 46, 121, 32, 61, 61, 32, 84, 73, 76, 69, 95, 87, 73, 68, 84, 72};
.global .align 1 .b8 $str$1[27] = {47, 116, 109, 112, 47, 115, 97, 115, 115, 95, 99, 117, 95, 119, 114, 98, 106, 100, 120, 57, 112, 47, 107, 46, 99, 117};

.entry _Z6matMulPfS_S_iii(
	.param .u64 .ptr .align 1 _Z6matMulPfS_S_iii_param_0,
	.param .u64 .ptr .align 1 _Z6matMulPfS_S_iii_param_1,
	.param .u64 .ptr .align 1 _Z6matMulPfS_S_iii_param_2,
	.param .u32 _Z6matMulPfS_S_iii_param_3,
	.param .u32 _Z6matMulPfS_S_iii_param_4,
	.param .u32 _Z6matMulPfS_S_iii_param_5
)
{
	.reg .pred 	%p<35>;
	.reg .b32 	%r<55>;
	.reg .b32 	%f<123>;
	.reg .b64 	%rd<41>;
	// demoted variable
	.shared .align 4 .b8 _ZZ6matMulPfS_S_iiiE4ds_A[1024];
	// demoted variable
	.shared .align 4 .b8 _ZZ6matMulPfS_S_iiiE4ds_B[1024];
	ld.param.u64 	%rd4, [_Z6matMulPfS_S_iii_param_0];
	ld.param.u64 	%rd5, [_Z6matMulPfS_S_iii_param_1];
	ld.param.u64 	%rd6, [_Z6matMulPfS_S_iii_param_2];
	ld.param.u32 	%r26, [_Z6matMulPfS_S_iii_param_3];
	ld.param.u32 	%r27, [_Z6matMulPfS_S_iii_param_4];
	ld.param.u32 	%r28, [_Z6matMulPfS_S_iii_param_5];
	cvta.to.global.u64 	%rd1, %rd5;
	cvta.to.global.u64 	%rd2, %rd4;
	cvta.to.global.u64 	%rd3, %rd6;
	mov.u32 	%r29, %ntid.x;
	setp.eq.s32 	%p1, %r29, 16;
	mov.u32 	%r30, %ntid.y;
	setp.eq.s32 	%p2, %r30, 16;
	and.pred  	%p3, %p1, %p2;
	@%p3 bra 	$L__BB0_2;
	mov.u64 	%rd7, $str;
	cvta.global.u64 	%rd8, %rd7;
	mov.u64 	%rd9, $str$1;
	cvta.global.u64 	%rd10, %rd9;
	mov.u64 	%rd11, __unnamed_1;
	cvta.global.u64 	%rd12, %rd11;
	{ // callseq 0, 0
	.param .b64 param0;
	st.param.b64 	[param0], %rd8;
	.param .b64 param1;
	st.param.b64 	[param1], %rd10;
	.param .b32 param2;
	st.param.b32 	[param2], 56;
	.param .b64 param3;
	st.param.b64 	[param3], %rd12;
	.param .b64 param4;
	st.param.b64 	[param4], 1;
	call.uni 
	__assertfail, 
	(
	param0, 
	param1, 
	param2, 
	param3, 
	param4
	);
	} // callseq 0
$L__BB0_2:
	mov.u32 	%r1, %tid.x;
	mov.u32 	%r2, %tid.y;
	mov.u32 	%r31, %ctaid.y;
	shl.b32 	%r32, %r31, 4;
	add.s32 	%r3, %r32, %r2;
	mov.u32 	%r33, %ctaid.x;
	shl.b32 	%r34, %r33, 4;
	add.s32 	%r4, %r34, %r1;
	setp.eq.s32 	%p4, %r26, %r27;
	selp.u32 	%r35, 1, 0, %p4;
	setp.eq.s32 	%p5, %r28, %r35;
	@%p5 bra 	$L__BB0_29;
	cvt.rn.f32.s32 	%f29, %r27;
	mul.f32 	%f30, %f29, 0f3D800000;
	cvt.rpi.f32.f32 	%f1, %f30;
	setp.leu.f32 	%p6, %f1, 0f00000000;
	mov.f32 	%f121, 0f00000000;
	@%p6 bra 	$L__BB0_27;
	shl.b32 	%r37, %r2, 6;
	mov.u32 	%r38, _ZZ6matMulPfS_S_iiiE4ds_A;
	add.s32 	%r5, %r38, %r37;
	shl.b32 	%r39, %r1, 2;
	add.s32 	%r6, %r5, %r39;
	mul.lo.s32 	%r7, %r27, %r3;
	mov.u32 	%r40, _ZZ6matMulPfS_S_iiiE4ds_B;
	add.s32 	%r9, %r40, %r39;
	add.s32 	%r8, %r9, %r37;
	add.s32 	%r10, %r27, -1;
	min.u32 	%r41, %r10, 15;
	add.s32 	%r11, %r41, 1;
	mov.f32 	%f121, 0f00000000;
	mov.b32 	%r54, 0;
$L__BB0_5:
	setp.ge.s32 	%p7, %r3, %r26;
	shl.b32 	%r22, %r54, 4;
	add.s32 	%r42, %r22, %r1;
	setp.ge.s32 	%p8, %r42, %r27;
	mov.f32 	%f119, 0f00000000;
	or.pred  	%p9, %p7, %p8;
	@%p9 bra 	$L__BB0_7;
	add.s32 	%r43, %r42, %r7;
	mul.wide.s32 	%rd13, %r43, 4;
	add.s64 	%rd14, %rd2, %rd13;
	ld.global.f32 	%f119, [%rd14];
$L__BB0_7:
	setp.ge.s32 	%p10, %r4, %r28;
	st.shared.f32 	[%r6], %f119;
	add.s32 	%r24, %r22, %r2;
	setp.ge.s32 	%p11, %r24, %r27;
	mov.f32 	%f120, 0f00000000;
	or.pred  	%p12, %p10, %p11;
	@%p12 bra 	$L__BB0_9;
	mad.lo.s32 	%r44, %r24, %r28, %r4;
	mul.wide.s32 	%rd15, %r44, 4;
	add.s64 	%rd16, %rd1, %rd15;
	ld.global.f32 	%f120, [%rd16];
$L__BB0_9:
	setp.lt.s32 	%p13, %r27, 1;
	st.shared.f32 	[%r8], %f120;
	bar.sync 	0;
	@%p13 bra 	$L__BB0_26;
	setp.eq.s32 	%p14, %r10, 0;
	ld.shared.f32 	%f34, [%r5];
	ld.shared.f32 	%f35, [%r9];
	fma.rn.f32 	%f121, %f34, %f35, %f121;
	@%p14 bra 	$L__BB0_26;
	setp.eq.s32 	%p15, %r11, 2;
	ld.shared.f32 	%f36, [%r5+4];
	ld.shared.f32 	%f37, [%r9+64];
	fma.rn.f32 	%f121, %f36, %f37, %f121;
	@%p15 bra 	$L__BB0_26;
	setp.eq.s32 	%p16, %r11, 3;
	ld.shared.f32 	%f38, [%r5+8];
	ld.shared.f32 	%f39, [%r9+128];
	fma.rn.f32 	%f121, %f38, %f39, %f121;
	@%p16 bra 	$L__BB0_26;
	setp.eq.s32 	%p17, %r11, 4;
	ld.shared.f32 	%f40, [%r5+12];
	ld.shared.f32 	%f41, [%r9+192];
	fma.rn.f32 	%f121, %f40, %f41, %f121;
	@%p17 bra 	$L__BB0_26;
	setp.eq.s32 	%p18, %r11, 5;
	ld.shared.f32 	%f42, [%r5+16];
	ld.shared.f32 	%f43, [%r9+256];
	fma.rn.f32 	%f121, %f42, %f43, %f121;
	@%p18 bra 	$L__BB0_26;
	setp.eq.s32 	%p19, %r11, 6;
	ld.shared.f32 	%f44, [%r5+20];
	ld.shared.f32 	%f45, [%r9+320];
	fma.rn.f32 	%f121, %f44, %f45, %f121;
	@%p19 bra 	$L__BB0_26;
	setp.eq.s32 	%p20, %r11, 7;
	ld.shared.f32 	%f46, [%r5+24];
	ld.shared.f32 	%f47, [%r9+384];
	fma.rn.f32 	%f121, %f46, %f47, %f121;
	@%p20 bra 	$L__BB0_26;
	setp.eq.s32 	%p21, %r11, 8;
	ld.shared.f32 	%f48, [%r5+28];
	ld.shared.f32 	%f49, [%r9+448];
	fma.rn.f32 	%f121, %f48, %f49, %f121;
	@%p21 bra 	$L__BB0_26;
	setp.eq.s32 	%p22, %r11, 9;
	ld.shared.f32 	%f50, [%r5+32];
	ld.shared.f32 	%f51, [%r9+512];
	fma.rn.f32 	%f121, %f50, %f51, %f121;
	@%p22 bra 	$L__BB0_26;
	setp.eq.s32 	%p23, %r11, 10;
	ld.shared.f32 	%f52, [%r5+36];
	ld.shared.f32 	%f53, [%r9+576];
	fma.rn.f32 	%f121, %f52, %f53, %f121;
	@%p23 bra 	$L__BB0_26;
	setp.eq.s32 	%p24, %r11, 11;
	ld.shared.f32 	%f54, [%r5+40];
	ld.shared.f32 	%f55, [%r9+640];
	fma.rn.f32 	%f121, %f54, %f55, %f121;
	@%p24 bra 	$L__BB0_26;
	setp.eq.s32 	%p25, %r11, 12;
	ld.shared.f32 	%f56, [%r5+44];
	ld.shared.f32 	%f57, [%r9+704];
	fma.rn.f32 	%f121, %f56, %f57, %f121;
	@%p25 bra 	$L__BB0_26;
	setp.eq.s32 	%p26, %r11, 13;
	ld.shared.f32 	%f58, [%r5+48];
	ld.shared.f32 	%f59, [%r9+768];
	fma.rn.f32 	%f121, %f58, %f59, %f121;
	@%p26 bra 	$L__BB0_26;
	setp.eq.s32 	%p27, %r11, 14;
	ld.shared.f32 	%f60, [%r5+52];
	ld.shared.f32 	%f61, [%r9+832];
	fma.rn.f32 	%f121, %f60, %f61, %f121;
	@%p27 bra 	$L__BB0_26;
	setp.eq.s32 	%p28, %r11, 15;
	ld.shared.f32 	%f62, [%r5+56];
	ld.shared.f32 	%f63, [%r9+896];
	fma.rn.f32 	%f121, %f62, %f63, %f121;
	@%p28 bra 	$L__BB0_26;
	ld.shared.f32 	%f64, [%r5+60];
	ld.shared.f32 	%f65, [%r9+960];
	fma.rn.f32 	%f121, %f64, %f65, %f121;
$L__BB0_26:
	bar.sync 	0;
	add.s32 	%r54, %r54, 1;
	cvt.rn.f32.u32 	%f66, %r54;
	setp.gt.f32 	%p29, %f1, %f66;
	@%p29 bra 	$L__BB0_5;
$L__BB0_27:
	setp.ge.s32 	%p30, %r3, %r26;
	setp.ge.s32 	%p31, %r4, %r28;
	or.pred  	%p32, %p30, %p31;
	@%p32 bra 	$L__BB0_33;
	mad.lo.s32 	%r45, %r28, %r3, %r4;
	mul.wide.s32 	%rd17, %r45, 4;
	add.s64 	%rd18, %rd3, %rd17;
	st.global.f32 	[%rd18], %f121;
	bra.uni 	$L__BB0_33;
$L__BB0_29:
	setp.lt.s32 	%p33, %r26, 16;
	mov.f32 	%f117, 0f00000000;
	@%p33 bra 	$L__BB0_32;
	mul.lo.s32 	%r52, %r26, %r3;
	shr.s32 	%r46, %r26, 31;
	shr.u32 	%r47, %r46, 28;
	add.s32 	%r48, %r26, %r47;
	shr.s32 	%r49, %r48, 4;
	neg.s32 	%r53, %r49;
	shl.b32 	%r14, %r26, 4;
	mov.f32 	%f117, 0f00000000;
	mul.wide.u32 	%rd23, %r26, 4;
	mov.u32 	%r51, %r4;
$L__BB0_31:
	mul.wide.u32 	%rd19, %r52, 4;
	add.s64 	%rd20, %rd2, %rd19;
	ld.global.f32 	%f69, [%rd20];
	mul.wide.s32 	%rd21, %r51, 4;
	add.s64 	%rd22, %rd1, %rd21;
	ld.global.f32 	%f70, [%rd22];
	fma.rn.f32 	%f71, %f69, %f70, %f117;
	ld.global.f32 	%f72, [%rd20+4];
	add.s64 	%rd24, %rd22, %rd23;
	ld.global.f32 	%f73, [%rd24];
	fma.rn.f32 	%f74, %f72, %f73, %f71;
	ld.global.f32 	%f75, [%rd20+8];
	add.s64 	%rd25, %rd24, %rd23;
	ld.global.f32 	%f76, [%rd25];
	fma.rn.f32 	%f77, %f75, %f76, %f74;
	ld.global.f32 	%f78, [%rd20+12];
	add.s64 	%rd26, %rd25, %rd23;
	ld.global.f32 	%f79, [%rd26];
	fma.rn.f32 	%f80, %f78, %f79, %f77;
	ld.global.f32 	%f81, [%rd20+16];
	add.s64 	%rd27, %rd26, %rd23;
	ld.global.f32 	%f82, [%rd27];
	fma.rn.f32 	%f83, %f81, %f82, %f80;
	ld.global.f32 	%f84, [%rd20+20];
	add.s64 	%rd28, %rd27, %rd23;
	ld.global.f32 	%f85, [%rd28];
	fma.rn.f32 	%f86, %f84, %f85, %f83;
	ld.global.f32 	%f87, [%rd20+24];
	add.s64 	%rd29, %rd28, %rd23;
	ld.global.f32 	%f88, [%rd29];
	fma.rn.f32 	%f89, %f87, %f88, %f86;
	ld.global.f32 	%f90, [%rd20+28];
	add.s64 	%rd30, %rd29, %rd23;
	ld.global.f32 	%f91, [%rd30];
	fma.rn.f32 	%f92, %f90, %f91, %f89;
	ld.global.f32 	%f93, [%rd20+32];
	add.s64 	%rd31, %rd30, %rd23;
	ld.global.f32 	%f94, [%rd31];
	fma.rn.f32 	%f95, %f93, %f94, %f92;
	ld.global.f32 	%f96, [%rd20+36];
	add.s64 	%rd32, %rd31, %rd23;
	ld.global.f32 	%f97, [%rd32];
	fma.rn.f32 	%f98, %f96, %f97, %f95;
	ld.global.f32 	%f99, [%rd20+40];
	add.s64 	%rd33, %rd32, %rd23;
	ld.global.f32 	%f100, [%rd33];
	fma.rn.f32 	%f101, %f99, %f100, %f98;
	ld.global.f32 	%f102, [%rd20+44];
	add.s64 	%rd34, %rd33, %rd23;
	ld.global.f32 	%f103, [%rd34];
	fma.rn.f32 	%f104, %f102, %f103, %f101;
	ld.global.f32 	%f105, [%rd20+48];
	add.s64 	%rd35, %rd34, %rd23;
	ld.global.f32 	%f106, [%rd35];
	fma.rn.f32 	%f107, %f105, %f106, %f104;
	ld.global.f32 	%f108, [%rd20+52];
	add.s64 	%rd36, %rd35, %rd23;
	ld.global.f32 	%f109, [%rd36];
	fma.rn.f32 	%f110, %f108, %f109, %f107;
	ld.global.f32 	%f111, [%rd20+56];
	add.s64 	%rd37, %rd36, %rd23;
	ld.global.f32 	%f112, [%rd37];
	fma.rn.f32 	%f113, %f111, %f112, %f110;
	ld.global.f32 	%f114, [%rd20+60];
	add.s64 	%rd38, %rd37, %rd23;
	ld.global.f32 	%f115, [%rd38];
	fma.rn.f32 	%f117, %f114, %f115, %f113;
	bar.sync 	0;
	add.s32 	%r53, %r53, 1;
	setp.ne.s32 	%p34, %r53, 0;
	add.s32 	%r52, %r52, 16;
	add.s32 	%r51, %r51, %r14;
	@%p34 bra 	$L__BB0_31;
$L__BB0_32:
	mad.lo.s32 	%r50, %r26, %r3, %r4;
	mul.wide.s32 	%rd39, %r50, 4;
	add.s64 	%rd40, %rd3, %rd39;
	st.global.f32 	[%rd40], %f117;
$L__BB0_33:
	ret;

}


// ===== COMPILED SASS (sm_100) =====

	.target	sm_100

	.elftype	@"ET_EXEC"


//--------------------- .note.nv.tkinfo           --------------------------
	.section	.note.nv.tkinfo,"",@"SHT_NOTE"
	.sectionflags	@"SHF_NOTE_NV_TKINFO"
	.tkinfo
        /*0018*/ 	.word	0x00000002
        /*0030*/ 	.string	""
        /*0030*/ 	.string	"ptxas"
        /*0030*/ 	.string	"Cuda compilation tools, release 13.0, V13.0.88"
        /*0030*/ 	.string	"Build cuda_13.0.r13.0/compiler.36424714_0"
        /*0030*/ 	.string	"-arch sm_100 -m 64 "



//--------------------- .note.nv.cuinfo           --------------------------
	.section	.note.nv.cuinfo,"",@"SHT_NOTE"
	.sectionflags	@"SHF_NOTE_NV_CUINFO"
        /*0018*/ 	.short	0x0002
        /*001a*/ 	.short	0x0064
        /*001c*/ 	.short	0x0082
	.zero		2


//--------------------- .nv.info                  --------------------------
	.section	.nv.info,"",@"SHT_CUDA_INFO"
	.align	4


	//----- nvinfo : EIATTR_REGCOUNT
	.align		4
        /*0000*/ 	.byte	0x04, 0x2f
        /*0002*/ 	.short	(.L_4 - .L_3)
	.align		4
.L_3:
        /*0004*/ 	.word	index@(_Z6matMulPfS_S_iii)
        /*0008*/ 	.word	0x00000020


	//----- nvinfo : EIATTR_FRAME_SIZE
	.align		4
.L_4:
        /*000c*/ 	.byte	0x04, 0x11
        /*000e*/ 	.short	(.L_6 - .L_5)
	.align		4
.L_5:
        /*0010*/ 	.word	index@(_Z6matMulPfS_S_iii)
        /*0014*/ 	.word	0x00000000


	//----- nvinfo : EIATTR_MIN_STACK_SIZE
	.align		4
.L_6:
        /*0018*/ 	.byte	0x04, 0x12
        /*001a*/ 	.short	(.L_8 - .L_7)
	.align		4
.L_7:
        /*001c*/ 	.word	index@(_Z6matMulPfS_S_iii)
        /*0020*/ 	.word	0x00000000
.L_8:


//--------------------- .nv.compat                --------------------------
	.section	.nv.compat,"",@"SHT_CUDA_COMPAT_INFO"
	.align	4
        /*0000*/ 	.byte	0x02, 0x09, 0x00, 0x00, 0x02, 0x02, 0x01, 0x00, 0x02, 0x05, 0x05, 0x00, 0x03, 0x07, 0x01, 0x01
        /*0010*/ 	.byte	0x02, 0x03, 0x00, 0x00, 0x02, 0x06, 0x01, 0x00, 0x04, 0x0b, 0x08, 0x00, 0x09, 0x00, 0x00, 0x00
        /*0020*/ 	.byte	0x00, 0x00, 0x00, 0x00


//--------------------- .nv.info._Z6matMulPfS_S_iii --------------------------
	.section	.nv.info._Z6matMulPfS_S_iii,"",@"SHT_CUDA_INFO"
	.sectionflags	@""
	.align	4


	//----- nvinfo : EIATTR_CUDA_API_VERSION
	.align		4
        /*0000*/ 	.byte	0x04, 0x37
        /*0002*/ 	.short	(.L_10 - .L_9)
.L_9:
        /*0004*/ 	.word	0x00000082


	//----- nvinfo : EIATTR_KPARAM_INFO
	.align		4
.L_10:
        /*0008*/ 	.byte	0x04, 0x17
        /*000a*/ 	.short	(.L_12 - .L_11)
.L_11:
        /*000c*/ 	.word	0x00000000
        /*0010*/ 	.short	0x0005
        /*0012*/ 	.short	0x0020
        /*0014*/ 	.byte	0x00, 0xf0, 0x11, 0x00


	//----- nvinfo : EIATTR_KPARAM_INFO
	.align		4
.L_12:
        /*0018*/ 	.byte	0x04, 0x17
        /*001a*/ 	.short	(.L_14 - .L_13)
.L_13:
        /*001c*/ 	.word	0x00000000
        /*0020*/ 	.short	0x0004
        /*0022*/ 	.short	0x001c
        /*0024*/ 	.byte	0x00, 0xf0, 0x11, 0x00


	//----- nvinfo : EIATTR_KPARAM_INFO
	.align		4
.L_14:
        /*0028*/ 	.byte	0x04, 0x17
        /*002a*/ 	.short	(.L_16 - .L_15)
.L_15:
        /*002c*/ 	.word	0x00000000
        /*0030*/ 	.short	0x0003
        /*0032*/ 	.short	0x0018
        /*0034*/ 	.byte	0x00, 0xf0, 0x11, 0x00


	//----- nvinfo : EIATTR_KPARAM_INFO
	.align		4
.L_16:
        /*0038*/ 	.byte	0x04, 0x17
        /*003a*/ 	.short	(.L_18 - .L_17)
.L_17:
        /*003c*/ 	.word	0x00000000
        /*0040*/ 	.short	0x0002
        /*0042*/ 	.short	0x0010
        /*0044*/ 	.byte	0x00, 0xf5, 0x21, 0x00


	//----- nvinfo : EIATTR_KPARAM_INFO
	.align		4
.L_18:
        /*0048*/ 	.byte	0x04, 0x17
        /*004a*/ 	.short	(.L_20 - .L_19)
.L_19:
        /*004c*/ 	.word	0x00000000
        /*0050*/ 	.short	0x0001
        /*0052*/ 	.short	0x0008
        /*0054*/ 	.byte	0x00, 0xf5, 0x21, 0x00


	//----- nvinfo : EIATTR_KPARAM_INFO
	.align		4
.L_20:
        /*0058*/ 	.byte	0x04, 0x17
        /*005a*/ 	.short	(.L_22 - .L_21)
.L_21:
        /*005c*/ 	.word	0x00000000
        /*0060*/ 	.short	0x0000
        /*0062*/ 	.short	0x0000
        /*0064*/ 	.byte	0x00, 0xf5, 0x21, 0x00


	//----- nvinfo : EIATTR_SPARSE_MMA_MASK
	.align		4
.L_22:
        /*0068*/ 	.byte	0x03, 0x50
        /*006a*/ 	.short	0x0000


	//----- nvinfo : EIATTR_MAXREG_COUNT
	.align		4
        /*006c*/ 	.byte	0x03, 0x1b
        /*006e*/ 	.short	0x00ff


	//----- nvinfo : EIATTR_NUM_BARRIERS
	.align		4
        /*0070*/ 	.byte	0x02, 0x4c
        /*0072*/ 	.byte	0x01
	.zero		1


	//----- nvinfo : EIATTR_EXTERNS
	.align		4
        /*0074*/ 	.byte	0x04, 0x0f
        /*0076*/ 	.short	(.L_24 - .L_23)


	//   ....[0]....
	.align		4
.L_23:
        /*0078*/ 	.word	index@(__assertfail)


	//----- nvinfo : EIATTR_MERCURY_ISA_VERSION
	.align		4
.L_24:
        /*007c*/ 	.byte	0x03, 0x5f
        /*007e*/ 	.short	0x0101


	//----- nvinfo : EIATTR_VRC_CTA_INIT_COUNT
	.align		4
        /*0080*/ 	.byte	0x02, 0x4a
	.zero		1
	.zero		1


	//----- nvinfo : EIATTR_SYSCALL_OFFSETS
	.align		4
        /*0084*/ 	.byte	0x04, 0x46
        /*0086*/ 	.short	(.L_26 - .L_25)


	//   ....[0]....
.L_25:
        /*0088*/ 	.word	0x00000170


	//----- nvinfo : EIATTR_EXIT_INSTR_OFFSETS
	.align		4
.L_26:
        /*008c*/ 	.byte	0x04, 0x1c
        /*008e*/ 	.short	(.L_28 - .L_27)


	//   ....[0]....
.L_27:
        /*0090*/ 	.word	0x000009a0


	//   ....[1]....
        /*0094*/ 	.word	0x000009f0


	//   ....[2]....
        /*0098*/ 	.word	0x00000f70


	//----- nvinfo : EIATTR_CRS_STACK_SIZE
	.align		4
.L_28:
        /*009c*/ 	.byte	0x04, 0x1e
        /*009e*/ 	.short	(.L_30 - .L_29)
.L_29:
        /*00a0*/ 	.word	0x00000000


	//----- nvinfo : EIATTR_CBANK_PARAM_SIZE
	.align		4
.L_30:
        /*00a4*/ 	.byte	0x03, 0x19
        /*00a6*/ 	.short	0x0024


	//----- nvinfo : EIATTR_PARAM_CBANK
	.align		4
        /*00a8*/ 	.byte	0x04, 0x0a
        /*00aa*/ 	.short	(.L_32 - .L_31)
	.align		4
.L_31:
        /*00ac*/ 	.word	index@(.nv.constant0._Z6matMulPfS_S_iii)
        /*00b0*/ 	.short	0x0380
        /*00b2*/ 	.short	0x0024


	//----- nvinfo : EIATTR_SW_WAR
	.align		4
.L_32:
        /*00b4*/ 	.byte	0x04, 0x36
        /*00b6*/ 	.short	(.L_34 - .L_33)
.L_33:
        /*00b8*/ 	.word	0x00000008
.L_34:


//--------------------- .nv.callgraph             --------------------------
	.section	.nv.callgraph,"",@"SHT_CUDA_CALLGRAPH"
	.align	4
	.sectionentsize	8
	.align		4
        /*0000*/ 	.word	0x00000000
	.align		4
        /*0004*/ 	.word	0xffffffff
	.align		4
        /*0008*/ 	.word	index@(_Z6matMulPfS_S_iii)
	.align		4
        /*000c*/ 	.word	index@(__assertfail)
	.align		4
        /*0010*/ 	.word	0x00000000
	.align		4
        /*0014*/ 	.word	0xfffffffe
	.align		4
        /*0018*/ 	.word	0x00000000
	.align		4
        /*001c*/ 	.word	0xfffffffd
	.align		4
        /*0020*/ 	.word	0x00000000
	.align		4
        /*0024*/ 	.word	0xfffffffc


//--------------------- .nv.constant4             --------------------------
	.section	.nv.constant4,"a",@progbits
	.align	8
	.align		8
.nv.constant4:
        /*0000*/ 	.dword	__assertfail
	.align		8
        /*0008*/ 	.dword	__unnamed_1
	.align		8
        /*0010*/ 	.dword	$str
	.align		8
        /*0018*/ 	.dword	$str$1


//--------------------- .text._Z6matMulPfS_S_iii  --------------------------
	.section	.text._Z6matMulPfS_S_iii,"ax",@progbits
	.align	128
.text._Z6matMulPfS_S_iii:
        .type           _Z6matMulPfS_S_iii,@function
        .size           _Z6matMulPfS_S_iii,(.L_x_8 - _Z6matMulPfS_S_iii)
        .other          _Z6matMulPfS_S_iii,@"STO_CUDA_ENTRY STV_DEFAULT"
_Z6matMulPfS_S_iii:
[----:B------:R-:W0:Y:S08]  /*0000*/  LDC R1, c[0x0][0x37c] ;  /* 0x0000df00ff017b82 */ /* 0x000e300000000800 */
[----:B------:R-:W1:Y:S01]  /*0010*/  LDC R0, c[0x0][0x360] ;  /* 0x0000d800ff007b82 */ /* 0x000e620000000800 */
[----:B------:R-:W2:Y:S01]  /*0020*/  LDCU.64 UR36, c[0x0][0x358] ;  /* 0x00006b00ff2477ac */ /* 0x000ea20008000a00 */
[----:B------:R-:W3:Y:S06]  /*0030*/  LDCU UR38, c[0x0][0x3a0] ;  /* 0x00007400ff2677ac */ /* 0x000eec0008000800 */
[----:B------:R-:W4:Y:S01]  /*0040*/  LDC R2, c[0x0][0x364] ;  /* 0x0000d900ff027b82 */ /* 0x000f220000000800 */
[----:B-1----:R-:W-:-:S02]  /*0050*/  ISETP.EQ.AND P1, PT, R0, 0x10, PT ;  /* 0x000000100000780c */ /* 0x002fc40003f22270 */
[----:B----4-:R-:W-:-:S13]  /*0060*/  ISETP.NE.AND P0, PT, R2, 0x10, PT ;  /* 0x000000100200780c */ /* 0x010fda0003f05270 */
[----:B0-23--:R-:W-:Y:S05]  /*0070*/  @!P0 BRA P1, `(.L_x_0) ;  /* 0x0000000000408947 */ /* 0x00dfea0000800000 */
[----:B------:R-:W-:Y:S01]  /*0080*/  MOV R0, 0x0 ;  /* 0x0000000000007802 */ /* 0x000fe20000000f00 */
[----:B------:R-:W0:Y:S01]  /*0090*/  LDCU.64 UR4, c[0x4][0x10] ;  /* 0x01000200ff0477ac */ /* 0x000e220008000a00 */
[----:B------:R-:W-:Y:S02]  /*00a0*/  HFMA2 R8, -RZ, RZ, 0, 3.337860107421875e-06 ;  /* 0x00000038ff087431 */ /* 0x000fe400000001ff */
[----:B------:R-:W-:Y:S01]  /*00b0*/  IMAD.MOV.U32 R12, RZ, RZ, 0x1 ;  /* 0x00000001ff0c7424 */ /* 0x000fe200078e00ff */
[----:B------:R1:W2:Y:S01]  /*00c0*/  LDC.64 R2, c[0x4][R0] ;  /* 0x0100000000027b82 */ /* 0x0002a20000000a00 */
[----:B------:R-:W3:Y:S01]  /*00d0*/  LDCU.64 UR6, c[0x4][0x18] ;  /* 0x01000300ff0677ac */ /* 0x000ee20008000a00 */
[----:B------:R-:W-:Y:S01]  /*00e0*/  MOV R13, RZ ;  /* 0x000000ff000d7202 */ /* 0x000fe20000000f00 */
[----:B------:R-:W4:Y:S01]  /*00f0*/  LDCU.64 UR8, c[0x4][0x8] ;  /* 0x01000100ff0877ac */ /* 0x000f220008000a00 */
[----:B0-----:R-:W-:Y:S02]  /*0100*/  MOV R4, UR4 ;  /* 0x0000000400047c02 */ /* 0x001fe40008000f00 */
[----:B------:R-:W-:-:S02]  /*0110*/  MOV R5, UR5 ;  /* 0x0000000500057c02 */ /* 0x000fc40008000f00 */
[----:B---3--:R-:W-:Y:S01]  /*0120*/  MOV R6, UR6 ;  /* 0x0000000600067c02 */ /* 0x008fe20008000f00 */
[----:B------:R-:W-:Y:S01]  /*0130*/  IMAD.U32 R7, RZ, RZ, UR7 ;  /* 0x00000007ff077e24 */ /* 0x000fe2000f8e00ff */
[----:B----4-:R-:W-:Y:S02]  /*0140*/  MOV R10, UR8 ;  /* 0x00000008000a7c02 */ /* 0x010fe40008000f00 */
[----:B-1----:R-:W-:-:S07]  /*0150*/  MOV R11, UR9 ;  /* 0x00000009000b7c02 */ /* 0x002fce0008000f00 */
[----:B------:R-:W-:-:S07]  /*0160*/  LEPC R20, `(.L_x_0) ;  /* 0x000000001014794e */ /* 0x000fce0000000000 */
[----:B--2---:R-:W-:Y:S05]  /*0170*/  CALL.ABS.NOINC R2 ;  /* 0x0000000002007343 */ /* 0x004fea0003c00000 */
.L_x_0:
[----:B------:R-:W0:Y:S01]  /*0180*/  LDC.64 R8, c[0x0][0x398] ;  /* 0x0000e600ff087b82 */ /* 0x000e220000000a00 */
[----:B------:R-:W1:Y:S01]  /*0190*/  LDCU UR4, c[0x0][0x3a0] ;  /* 0x00007400ff0477ac */ /* 0x000e620008000800 */
[----:B------:R-:W2:Y:S01]  /*01a0*/  S2R R6, SR_TID.Y ;  /* 0x0000000000067919 */ /* 0x000ea20000002200 */
[----:B------:R-:W2:Y:S01]  /*01b0*/  S2R R7, SR_CTAID.Y ;  /* 0x0000000000077919 */ /* 0x000ea20000002600 */
[----:B------:R-:W3:Y:S01]  /*01c0*/  S2R R4, SR_TID.X ;  /* 0x0000000000047919 */ /* 0x000ee20000002100 */
[----:B------:R-:W3:Y:S01]  /*01d0*/  S2R R5, SR_CTAID.X ;  /* 0x0000000000057919 */ /* 0x000ee20000002500 */
[----:B-1----:R-:W-:Y:S02]  /*01e0*/  MOV R2, UR4 ;  /* 0x0000000400027c02 */ /* 0x002fe40008000f00 */
[----:B0-----:R-:W-:-:S04]  /*01f0*/  ISETP.NE.AND P0, PT, R8, R9, PT ;  /* 0x000000090800720c */ /* 0x001fc80003f05270 */
[----:B------:R-:W-:-:S04]  /*0200*/  SEL R3, RZ, 0x1, P0 ;  /* 0x00000001ff037807 */ /* 0x000fc80000000000 */
[----:B------:R-:W-:Y:S02]  /*0210*/  ISETP.NE.AND P0, PT, R3, R2, PT ;  /* 0x000000020300720c */ /* 0x000fe40003f05270 */
[----:B--2---:R-:W-:Y:S01]  /*0220*/  LEA R7, R7, R6, 0x4 ;  /* 0x0000000607077211 */ /* 0x004fe200078e20ff */
[----:B---3--:R-:W-:-:S10]  /*0230*/  IMAD R5, R5, 0x10, R4 ;  /* 0x0000001005057824 */ /* 0x008fd400078e0204 */
[----:B------:R-:W-:Y:S05]  /*0240*/  @!P0 BRA `(.L_x_1) ;  /* 0x0000000400ec8947 */ /* 0x000fea0003800000 */
[----:B------:R-:W-:Y:S01]  /*0250*/  I2FP.F32.S32 R0, R9 ;  /* 0x0000000900007245 */ /* 0x000fe20000201400 */
[----:B------:R-:W-:-:S04]  /*0260*/  HFMA2 R3, -RZ, RZ, 0, 0 ;  /* 0x00000000ff037431 */ /* 0x000fc800000001ff */
[----:B------:R-:W-:-:S06]  /*0270*/  FMUL R0, R0, 0.0625 ;  /* 0x3d80000000007820 */ /* 0x000fcc0000400000 */
[----:B------:R-:W0:Y:S02]  /*0280*/  FRND.CEIL R0, R0 ;  /* 0x0000000000007307 */ /* 0x000e240000209000 */
[----:B0-----:R-:W-:-:S13]  /*0290*/  FSETP.GT.AND P0, PT, R0, RZ, PT ;  /* 0x000000ff0000720b */ /* 0x001fda0003f04000 */
[----:B------:R-:W-:Y:S05]  /*02a0*/  @!P0 BRA `(.L_x_2) ;  /* 0x0000000400b48947 */ /* 0x000fea0003800000 */
[----:B------:R-:W0:Y:S01]  /*02b0*/  S2UR UR6, SR_CgaCtaId ;  /* 0x00000000000679c3 */ /* 0x000e220000008800 */
[----:B------:R-:W-:Y:S01]  /*02c0*/  UMOV UR4, 0x400 ;  /* 0x0000040000047882 */ /* 0x000fe20000000000 */
[----:B------:R-:W-:Y:S01]  /*02d0*/  IADD3 R16, PT, PT, R9, -0x1, RZ ;  /* 0xffffffff09107810 */ /* 0x000fe20007ffe0ff */
[----:B------:R-:W-:Y:S01]  /*02e0*/  UIADD3 UR5, UPT, UPT, UR4, 0x400, URZ ;  /* 0x0000040004057890 */ /* 0x000fe2000fffe0ff */
[----:B------:R-:W-:Y:S01]  /*02f0*/  MOV R3, RZ ;  /* 0x000000ff00037202 */ /* 0x000fe20000000f00 */
[----:B------:R-:W-:Y:S01]  /*0300*/  IMAD.MOV.U32 R17, RZ, RZ, RZ ;  /* 0x000000ffff117224 */ /* 0x000fe200078e00ff */
[----:B------:R-:W-:Y:S02]  /*0310*/  VIMNMX.U32 R9, PT, PT, R16, 0xf, PT ;  /* 0x0000000f10097848 */ /* 0x000fe40003fe0000 */
[----:B------:R-:W1:Y:S02]  /*0320*/  LDC.64 R10, c[0x0][0x398] ;  /* 0x0000e600ff0a7b82 */ /* 0x000e640000000a00 */
[----:B------:R-:W-:Y:S01]  /*0330*/  IADD3 R9, PT, PT, R9, 0x1, RZ ;  /* 0x0000000109097810 */ /* 0x000fe20007ffe0ff */
[----:B0-----:R-:W-:-:S02]  /*0340*/  ULEA UR4, UR6, UR4, 0x18 ;  /* 0x0000000406047291 */ /* 0x001fc4000f8ec0ff */
[----:B------:R-:W-:-:S04]  /*0350*/  ULEA UR5, UR6, UR5, 0x18 ;  /* 0x0000000506057291 */ /* 0x000fc8000f8ec0ff */
[----:B------:R-:W-:Y:S02]  /*0360*/  LEA R21, R6, UR4, 0x6 ;  /* 0x0000000406157c11 */ /* 0x000fe4000f8e30ff */
[C---:B------:R-:W-:Y:S02]  /*0370*/  LEA R19, R4.reuse, UR5, 0x2 ;  /* 0x0000000504137c11 */ /* 0x040fe4000f8e10ff */
[----:B------:R-:W-:Y:S02]  /*0380*/  LEA R20, R4, R21, 0x2 ;  /* 0x0000001504147211 */ /* 0x000fe400078e10ff */
[----:B------:R-:W-:-:S07]  /*0390*/  LEA R18, R6, R19, 0x6 ;  /* 0x0000001306127211 */ /* 0x000fce00078e30ff */
.L_x_4:
[C---:B------:R-:W-:Y:S01]  /*03a0*/  LEA R24, R17.reuse, R6, 0x4 ;  /* 0x0000000611187211 */ /* 0x040fe200078e20ff */
[----:B------:R-:W-:Y:S01]  /*03b0*/  IMAD R22, R17, 0x10, R4 ;  /* 0x0000001011167824 */ /* 0x000fe200078e0204 */
[----:B------:R-:W-:Y:S02]  /*03c0*/  MOV R2, UR38 ;  /* 0x0000002600027c02 */ /* 0x000fe40008000f00 */
[-C--:B-1----:R-:W-:Y:S02]  /*03d0*/  ISETP.GE.AND P0, PT, R24, R11.reuse, PT ;  /* 0x0000000b1800720c */ /* 0x082fe40003f06270 */
[----:B------:R-:W-:Y:S02]  /*03e0*/  MOV R8, R10 ;  /* 0x0000000a00087202 */ /* 0x000fe40000000f00 */
[----:B------:R-:W-:Y:S02]  /*03f0*/  ISETP.GE.AND P1, PT, R22, R11, PT ;  /* 0x0000000b1600720c */ /* 0x000fe40003f26270 */
[----:B------:R-:W-:-:S02]  /*0400*/  ISETP.GE.OR P0, PT, R5, R2, P0 ;  /* 0x000000020500720c */ /* 0x000fc40000706670 */
[----:B------:R-:W-:-:S11]  /*0410*/  ISETP.GE.OR P1, PT, R7, R8, P1 ;  /* 0x000000080700720c */ /* 0x000fd60000f26670 */
[----:B0-----:R-:W0:Y:S01]  /*0420*/  @!P0 LDC.64 R12, c[0x0][0x388] ;  /* 0x0000e200ff0c8b82 */ /* 0x001e220000000a00 */
[----:B------:R-:W-:Y:S02]  /*0430*/  @!P0 IMAD R25, R24, R2, R5 ;  /* 0x0000000218198224 */ /* 0x000fe400078e0205 */
[----:B------:R-:W-:-:S05]  /*0440*/  @!P1 IMAD R23, R7, R11, R22 ;  /* 0x0000000b07179224 */ /* 0x000fca00078e0216 */
[----:B------:R-:W1:Y:S01]  /*0450*/  @!P1 LDC.64 R14, c[0x0][0x380] ;  /* 0x0000e000ff0e9b82 */ /* 0x000e620000000a00 */
[----:B0-----:R-:W-:-:S04]  /*0460*/  @!P0 IMAD.WIDE R12, R25, 0x4, R12 ;  /* 0x00000004190c8825 */ /* 0x001fc800078e020c */
[----:B------:R-:W-:Y:S02]  /*0470*/  HFMA2 R25, -RZ, RZ, 0, 0 ;  /* 0x00000000ff197431 */ /* 0x000fe400000001ff */
[----:B-1----:R-:W-:-:S04]  /*0480*/  @!P1 IMAD.WIDE R14, R23, 0x4, R14 ;  /* 0x00000004170e9825 */ /* 0x002fc800078e020e */
[----:B------:R-:W2:Y:S01]  /*0490*/  @!P0 LDG.E R25, desc[UR36][R12.64] ;  /* 0x000000240c198981 */ /* 0x000ea2000c1e1900 */
[----:B------:R-:W-:-:S06]  /*04a0*/  IMAD.MOV.U32 R23, RZ, RZ, RZ ;  /* 0x000000ffff177224 */ /* 0x000fcc00078e00ff */
[----:B------:R-:W3:Y:S01]  /*04b0*/  @!P1 LDG.E R23, desc[UR36][R14.64] ;  /* 0x000000240e179981 */ /* 0x000ee2000c1e1900 */
[----:B------:R-:W-:Y:S01]  /*04c0*/  ISETP.GE.AND P0, PT, R11, 0x1, PT ;  /* 0x000000010b00780c */ /* 0x000fe20003f06270 */
[----:B------:R-:W-:Y:S05]  /*04d0*/  WARPSYNC.ALL ;  /* 0x0000000000007948 */ /* 0x000fea0003800000 */
[----:B---3--:R0:W-:Y:S04]  /*04e0*/  STS [R20], R23 ;  /* 0x0000001714007388 */ /* 0x0081e80000000800 */
[----:B--2---:R0:W-:Y:S01]  /*04f0*/  STS [R18], R25 ;  /* 0x0000001912007388 */ /* 0x0041e20000000800 */
[----:B------:R-:W-:Y:S06]  /*0500*/  BAR.SYNC.DEFER_BLOCKING 0x0 ;  /* 0x0000000000007b1d */ /* 0x000fec0000010000 */
[----:B------:R-:W-:Y:S05]  /*0510*/  @!P0 BRA `(.L_x_3) ;  /* 0x0000000400048947 */ /* 0x000fea0003800000 */
[----:B------:R-:W-:Y:S01]  /*0520*/  LDS R22, [R19] ;  /* 0x0000000013167984 */ /* 0x000fe20000000800 */
[----:B------:R-:W-:-:S03]  /*0530*/  ISETP.NE.AND P0, PT, R16, RZ, PT ;  /* 0x000000ff1000720c */ /* 0x000fc60003f05270 */
[----:B------:R-:W1:Y:S02]  /*0540*/  LDS.128 R12, [R21] ;  /* 0x00000000150c7984 */ /* 0x000e640000000c00 */
[----:B-1----:R-:W-:-:S08]  /*0550*/  FFMA R3, R12, R22, R3 ;  /* 0x000000160c037223 */ /* 0x002fd00000000003 */
[----:B------:R-:W-:Y:S05]  /*0560*/  @!P0 BRA `(.L_x_3) ;  /* 0x0000000000f08947 */ /* 0x000fea0003800000 */
[----:B------:R-:W1:Y:S01]  /*0570*/  LDS R12, [R19+0x40] ;  /* 0x00004000130c7984 */ /* 0x000e620000000800 */
[----:B------:R-:W-:Y:S01]  /*0580*/  ISETP.NE.AND P0, PT, R9, 0x2, PT ;  /* 0x000000020900780c */ /* 0x000fe20003f05270 */
[----:B-1----:R-:W-:-:S12]  /*0590*/  FFMA R3, R12, R13, R3 ;  /* 0x0000000d0c037223 */ /* 0x002fd80000000003 */
        /* <DEDUP_REMOVED lines=9> */
[----:B------:R-:W-:Y:S01]  /*0630*/  LDS R22, [R19+0x100] ;  /* 0x0001000013167984 */ /* 0x000fe20000000800 */
[----:B------:R-:W-:-:S03]  /*0640*/  ISETP.NE.AND P0, PT, R9, 0x5, PT ;  /* 0x000000050900780c */ /* 0x000fc60003f05270 */
[----:B------:R-:W1:Y:S02]  /*0650*/  LDS.128 R12, [R21+0x10] ;  /* 0x00001000150c7984 */ /* 0x000e640000000c00 */
        /* <DEDUP_REMOVED lines=40> */
[----:B------:R-:W-:Y:S01]  /*08e0*/  ISETP.NE.AND P0, PT, R9, 0xf, PT ;  /* 0x0000000f0900780c */ /* 0x000fe20003f05270 */
[----:B------:R-:W1:-:S12]  /*08f0*/  LDS R12, [R19+0x380] ;  /* 0x00038000130c7984 */ /* 0x000e580000000800 */
[----:B------:R-:W2:Y:S01]  /*0900*/  @P0 LDS R22, [R19+0x3c0] ;  /* 0x0003c00013160984 */ /* 0x000ea20000000800 */
[----:B-1----:R-:W-:-:S04]  /*0910*/  FFMA R3, R12, R14, R3 ;  /* 0x0000000e0c037223 */ /* 0x002fc80000000003 */
[----:B--2---:R-:W-:-:S07]  /*0920*/  @P0 FFMA R3, R22, R15, R3 ;  /* 0x0000000f16030223 */ /* 0x004fce0000000003 */
.L_x_3:
[----:B------:R-:W-:Y:S01]  /*0930*/  IADD3 R17, PT, PT, R17, 0x1, RZ ;  /* 0x0000000111117810 */ /* 0x000fe20007ffe0ff */
[----:B------:R-:W-:Y:S03]  /*0940*/  BAR.SYNC.DEFER_BLOCKING 0x0 ;  /* 0x0000000000007b1d */ /* 0x000fe60000010000 */
[----:B------:R-:W-:-:S04]  /*0950*/  I2FP.F32.U32 R13, R17 ;  /* 0x00000011000d7245 */ /* 0x000fc80000201000 */
[----:B------:R-:W-:-:S13]  /*0960*/  FSETP.GT.AND P0, PT, R0, R13, PT ;  /* 0x0000000d0000720b */ /* 0x000fda0003f04000 */
[----:B------:R-:W-:Y:S05]  /*0970*/  @P0 BRA `(.L_x_4) ;  /* 0xfffffff800880947 */ /* 0x000fea000383ffff */
.L_x_2:
[----:B------:R-:W-:-:S04]  /*0980*/  ISETP.GE.AND P0, PT, R5, R2, PT ;  /* 0x000000020500720c */ /* 0x000fc80003f06270 */
[----:B------:R-:W-:-:S13]  /*0990*/  ISETP.GE.OR P0, PT, R7, R8, P0 ;  /* 0x000000080700720c */ /* 0x000fda0000706670 */
[----:B------:R-:W-:Y:S05]  /*09a0*/  @P0 EXIT ;  /* 0x000000000000094d */ /* 0x000fea0003800000 */
[----:B------:R-:W1:Y:S01]  /*09b0*/  LDC.64 R8, c[0x0][0x390] ;  /* 0x0000e400ff087b82 */ /* 0x000e620000000a00 */
[----:B------:R-:W-:-:S04]  /*09c0*/  IMAD R5, R7, R2, R5 ;  /* 0x0000000207057224 */ /* 0x000fc800078e0205 */
[----:B-1----:R-:W-:-:S05]  /*09d0*/  IMAD.WIDE R4, R5, 0x4, R8 ;  /* 0x0000000405047825 */ /* 0x002fca00078e0208 */
[----:B------:R-:W-:Y:S01]  /*09e0*/  STG.E desc[UR36][R4.64], R3 ;  /* 0x0000000304007986 */ /* 0x000fe2000c101924 */
[----:B------:R-:W-:Y:S05]  /*09f0*/  EXIT ;  /* 0x000000000000794d */ /* 0x000fea0003800000 */
.L_x_1:
[----:B------:R-:W0:Y:S01]  /*0a00*/  LDC.64 R2, c[0x0][0x390] ;  /* 0x0000e400ff027b82 */ /* 0x000e220000000a00 */
[----:B------:R-:W-:Y:S01]  /*0a10*/  ISETP.GE.AND P0, PT, R8, 0x10, PT ;  /* 0x000000100800780c */ /* 0x000fe20003f06270 */
[----:B------:R-:W-:Y:S01]  /*0a20*/  IMAD R9, R7, R8, R5 ;  /* 0x0000000807097224 */ /* 0x000fe200078e0205 */
[----:B------:R-:W-:-:S03]  /*0a30*/  MOV R17, RZ ;  /* 0x000000ff00117202 */ /* 0x000fc60000000f00 */
[----:B0-----:R-:W-:-:S08]  /*0a40*/  IMAD.WIDE R2, R9, 0x4, R2 ;  /* 0x0000000409027825 */ /* 0x001fd000078e0202 */
[----:B------:R-:W-:Y:S05]  /*0a50*/  @!P0 BRA `(.L_x_5) ;  /* 0x0000000400408947 */ /* 0x000fea0003800000 */
[----:B------:R-:W-:Y:S01]  /*0a60*/  SHF.R.S32.HI R9, RZ, 0x1f, R8 ;  /* 0x0000001fff097819 */ /* 0x000fe20000011408 */
[-C--:B------:R-:W-:Y:S02]  /*0a70*/  IMAD R7, R7, R8.reuse, RZ ;  /* 0x0000000807077224 */ /* 0x080fe400078e02ff */
[----:B------:R-:W-:Y:S01]  /*0a80*/  IMAD.MOV.U32 R17, RZ, RZ, RZ ;  /* 0x000000ffff117224 */ /* 0x000fe200078e00ff */
[----:B------:R-:W-:-:S04]  /*0a90*/  LEA.HI R9, R9, R8, RZ, 0x4 ;  /* 0x0000000809097211 */ /* 0x000fc800078f20ff */
[----:B------:R-:W-:-:S04]  /*0aa0*/  SHF.R.S32.HI R9, RZ, 0x4, R9 ;  /* 0x00000004ff097819 */ /* 0x000fc80000011409 */
[----:B------:R-:W-:-:S07]  /*0ab0*/  IADD3 R0, PT, PT, -R9, RZ, RZ ;  /* 0x000000ff09007210 */ /* 0x000fce0007ffe1ff */
.L_x_6:
[----:B------:R-:W0:Y:S08]  /*0ac0*/  LDC.64 R20, c[0x0][0x388] ;  /* 0x0000e200ff147b82 */ /* 0x000e300000000a00 */
[----:B------:R-:W1:Y:S01]  /*0ad0*/  LDC.64 R12, c[0x0][0x380] ;  /* 0x0000e000ff0c7b82 */ /* 0x000e620000000a00 */
[----:B0-----:R-:W-:-:S05]  /*0ae0*/  IMAD.WIDE R20, R5, 0x4, R20 ;  /* 0x0000000405147825 */ /* 0x001fca00078e0214 */
[----:B------:R-:W2:Y:S01]  /*0af0*/  LDG.E R28, desc[UR36][R20.64] ;  /* 0x00000024141c7981 */ /* 0x000ea2000c1e1900 */
[----:B-1----:R-:W-:-:S04]  /*0b00*/  IMAD.WIDE.U32 R12, R7, 0x4, R12 ;  /* 0x00000004070c7825 */ /* 0x002fc800078e000c */
[C---:B------:R-:W-:Y:S01]  /*0b10*/  IMAD.WIDE.U32 R24, R8.reuse, 0x4, R20 ;  /* 0x0000000408187825 */ /* 0x040fe200078e0014 */
[----:B------:R-:W2:Y:S04]  /*0b20*/  LDG.E R16, desc[UR36][R12.64] ;  /* 0x000000240c107981 */ /* 0x000ea8000c1e1900 */
[----:B------:R-:W3:Y:S01]  /*0b30*/  LDG.E R18, desc[UR36][R24.64] ;  /* 0x0000002418127981 */ /* 0x000ee2000c1e1900 */
[----:B------:R-:W-:-:S03]  /*0b40*/  IMAD.WIDE.U32 R14, R8, 0x4, R24 ;  /* 0x00000004080e7825 */ /* 0x000fc600078e0018 */
[----:B------:R-:W3:Y:S04]  /*0b50*/  LDG.E R19, desc[UR36][R12.64+0x4] ;  /* 0x000004240c137981 */ /* 0x000ee8000c1e1900 */
[----:B------:R0:W4:Y:S04]  /*0b60*/  LDG.E R10, desc[UR36][R14.64] ;  /* 0x000000240e0a7981 */ /* 0x000128000c1e1900 */
[----:B------:R-:W4:Y:S04]  /*0b70*/  LDG.E R9, desc[UR36][R12.64+0x8] ;  /* 0x000008240c097981 */ /* 0x000f28000c1e1900 */
[----:B------:R-:W5:Y:S01]  /*0b80*/  LDG.E R11, desc[UR36][R12.64+0xc] ;  /* 0x00000c240c0b7981 */ /* 0x000f62000c1e1900 */
[----:B0-----:R-:W-:-:S03]  /*0b90*/  IMAD.WIDE.U32 R14, R8, 0x4, R14 ;  /* 0x00000004080e7825 */ /* 0x001fc600078e000e */
[----:B------:R-:W5:Y:S04]  /*0ba0*/  LDG.E R20, desc[UR36][R12.64+0x10] ;  /* 0x000010240c147981 */ /* 0x000f68000c1e1900 */
[----:B------:R-:W5:Y:S01]  /*0bb0*/  LDG.E R4, desc[UR36][R14.64] ;  /* 0x000000240e047981 */ /* 0x000f62000c1e1900 */
[----:B------:R-:W-:-:S03]  /*0bc0*/  IMAD.WIDE.U32 R22, R8, 0x4, R14 ;  /* 0x0000000408167825 */ /* 0x000fc600078e000e */
[----:B------:R-:W5:Y:S04]  /*0bd0*/  LDG.E R21, desc[UR36][R12.64+0x14] ;  /* 0x000014240c157981 */ /* 0x000f68000c1e1900 */
[----:B------:R0:W5:Y:S04]  /*0be0*/  LDG.E R27, desc[UR36][R22.64] ;  /* 0x00000024161b7981 */ /* 0x000168000c1e1900 */
[----:B------:R-:W5:Y:S01]  /*0bf0*/  LDG.E R26, desc[UR36][R12.64+0x18] ;  /* 0x000018240c1a7981 */ /* 0x000f62000c1e1900 */
[----:B0-----:R-:W-:-:S05]  /*0c00*/  IMAD.WIDE.U32 R22, R8, 0x4, R22 ;  /* 0x0000000408167825 */ /* 0x001fca00078e0016 */
[----:B------:R-:W5:Y:S01]  /*0c10*/  LDG.E R6, desc[UR36][R22.64] ;  /* 0x0000002416067981 */ /* 0x000f62000c1e1900 */
[----:B------:R-:W-:-:S05]  /*0c20*/  IMAD.WIDE.U32 R24, R8, 0x4, R22 ;  /* 0x0000000408187825 */ /* 0x000fca00078e0016 */
[----:B------:R3:W5:Y:S01]  /*0c30*/  LDG.E R29, desc[UR36][R24.64] ;  /* 0x00000024181d7981 */ /* 0x000762000c1e1900 */
[----:B------:R-:W-:-:S04]  /*0c40*/  IMAD.WIDE.U32 R14, R8, 0x4, R24 ;  /* 0x00000004080e7825 */ /* 0x000fc800078e0018 */
[----:B--2---:R-:W-:Y:S01]  /*0c50*/  FFMA R28, R16, R28, R17 ;  /* 0x0000001c101c7223 */ /* 0x004fe20000000011 */
[C---:B------:R-:W-:Y:S02]  /*0c60*/  IMAD.WIDE.U32 R16, R8.reuse, 0x4, R14 ;  /* 0x0000000408107825 */ /* 0x040fe400078e000e */
[----:B------:R-:W2:Y:S02]  /*0c70*/  LDG.E R14, desc[UR36][R14.64] ;  /* 0x000000240e0e7981 */ /* 0x000ea4000c1e1900 */
[----:B---3--:R-:W-:Y:S01]  /*0c80*/  FFMA R24, R19, R18, R28 ;  /* 0x0000001213187223 */ /* 0x008fe2000000001c */
[C---:B------:R-:W-:Y:S01]  /*0c90*/  IMAD.WIDE.U32 R18, R8.reuse, 0x4, R16 ;  /* 0x0000000408127825 */ /* 0x040fe200078e0010 */
[----:B------:R-:W2:Y:S04]  /*0ca0*/  LDG.E R28, desc[UR36][R12.64+0x1c] ;  /* 0x00001c240c1c7981 */ /* 0x000ea8000c1e1900 */
[----:B------:R-:W3:Y:S01]  /*0cb0*/  LDG.E R16, desc[UR36][R16.64] ;  /* 0x0000002410107981 */ /* 0x000ee2000c1e1900 */
[----:B------:R-:W-:-:S04]  /*0cc0*/  IMAD.WIDE.U32 R22, R8, 0x4, R18 ;  /* 0x0000000408167825 */ /* 0x000fc800078e0012 */
[----:B----4-:R-:W-:Y:S02]  /*0cd0*/  FFMA R10, R9, R10, R24 ;  /* 0x0000000a090a7223 */ /* 0x010fe40000000018 */
[----:B------:R-:W3:Y:S04]  /*0ce0*/  LDG.E R9, desc[UR36][R12.64+0x20] ;  /* 0x000020240c097981 */ /* 0x000ee8000c1e1900 */
[----:B------:R0:W4:Y:S04]  /*0cf0*/  LDG.E R18, desc[UR36][R18.64] ;  /* 0x0000002412127981 */ /* 0x000128000c1e1900 */
[----:B------:R1:W4:Y:S01]  /*0d00*/  LDG.E R15, desc[UR36][R22.64] ;  /* 0x00000024160f7981 */ /* 0x000322000c1e1900 */
[----:B-----5:R-:W-:Y:S01]  /*0d10*/  FFMA R25, R11, R4, R10 ;  /* 0x000000040b197223 */ /* 0x020fe2000000000a */
[----:B------:R-:W-:-:S02]  /*0d20*/  IMAD.WIDE.U32 R10, R8, 0x4, R22 ;  /* 0x00000004080a7825 */ /* 0x000fc400078e0016 */
[----:B------:R-:W4:Y:S04]  /*0d30*/  LDG.E R4, desc[UR36][R12.64+0x24] ;  /* 0x000024240c047981 */ /* 0x000f28000c1e1900 */
[----:B------:R-:W5:Y:S01]  /*0d40*/  LDG.E R17, desc[UR36][R10.64] ;  /* 0x000000240a117981 */ /* 0x000f62000c1e1900 */
[----:B------:R-:W-:Y:S01]  /*0d50*/  FFMA R20, R20, R27, R25 ;  /* 0x0000001b14147223 */ /* 0x000fe20000000019 */
[C---:B------:R-:W-:Y:S02]  /*0d60*/  IMAD.WIDE.U32 R24, R8.reuse, 0x4, R10 ;  /* 0x0000000408187825 */ /* 0x040fe400078e000a */
[----:B------:R-:W5:Y:S04]  /*0d70*/  LDG.E R27, desc[UR36][R12.64+0x28] ;  /* 0x000028240c1b7981 */ /* 0x000f68000c1e1900 */
[----:B------:R-:W5:Y:S04]  /*0d80*/  LDG.E R10, desc[UR36][R12.64+0x2c] ;  /* 0x00002c240c0a7981 */ /* 0x000f68000c1e1900 */
[----:B------:R-:W5:Y:S01]  /*0d90*/  LDG.E R11, desc[UR36][R12.64+0x38] ;  /* 0x000038240c0b7981 */ /* 0x000f62000c1e1900 */
[----:B0-----:R-:W-:Y:S01]  /*0da0*/  FFMA R19, R21, R6, R20 ;  /* 0x0000000615137223 */ /* 0x001fe20000000014 */
[----:B------:R-:W-:-:S02]  /*0db0*/  IMAD.WIDE.U32 R20, R8, 0x4, R24 ;  /* 0x0000000408147825 */ /* 0x000fc400078e0018 */
[----:B------:R-:W5:Y:S02]  /*0dc0*/  LDG.E R24, desc[UR36][R24.64] ;  /* 0x0000002418187981 */ /* 0x000f64000c1e1900 */
[----:B------:R-:W-:Y:S01]  /*0dd0*/  FFMA R29, R26, R29, R19 ;  /* 0x0000001d1a1d7223 */ /* 0x000fe20000000013 */
[C---:B-1----:R-:W-:Y:S01]  /*0de0*/  IMAD.WIDE.U32 R22, R8.reuse, 0x4, R20 ;  /* 0x0000000408167825 */ /* 0x042fe200078e0014 */
[----:B------:R-:W5:Y:S04]  /*0df0*/  LDG.E R19, desc[UR36][R12.64+0x30] ;  /* 0x000030240c137981 */ /* 0x000f68000c1e1900 */
[----:B------:R-:W5:Y:S04]  /*0e00*/  LDG.E R21, desc[UR36][R20.64] ;  /* 0x0000002414157981 */ /* 0x000f68000c1e1900 */
[----:B------:R-:W5:Y:S04]  /*0e10*/  LDG.E R26, desc[UR36][R12.64+0x34] ;  /* 0x000034240c1a7981 */ /* 0x000f68000c1e1900 */
[----:B------:R0:W5:Y:S04]  /*0e20*/  LDG.E R6, desc[UR36][R22.64] ;  /* 0x0000002416067981 */ /* 0x000168000c1e1900 */
[----:B------:R-:W5:Y:S01]  /*0e30*/  LDG.E R20, desc[UR36][R12.64+0x3c] ;  /* 0x00003c240c147981 */ /* 0x000f62000c1e1900 */
[----:B0-----:R-:W-:-:S06]  /*0e40*/  IMAD.WIDE.U32 R22, R8, 0x4, R22 ;  /* 0x0000000408167825 */ /* 0x001fcc00078e0016 */
[----:B------:R-:W5:Y:S01]  /*0e50*/  LDG.E R23, desc[UR36][R22.64] ;  /* 0x0000002416177981 */ /* 0x000f62000c1e1900 */
[----:B------:R-:W-:-:S04]  /*0e60*/  IADD3 R0, PT, PT, R0, 0x1, RZ ;  /* 0x0000000100007810 */ /* 0x000fc80007ffe0ff */
[----:B------:R-:W-:Y:S01]  /*0e70*/  ISETP.NE.AND P0, PT, R0, RZ, PT ;  /* 0x000000ff0000720c */ /* 0x000fe20003f05270 */
[----:B------:R-:W-:Y:S05]  /*0e80*/  WARPSYNC.ALL ;  /* 0x0000000000007948 */ /* 0x000fea0003800000 */
[----:B------:R-:W-:Y:S02]  /*0e90*/  IADD3 R7, PT, PT, R7, 0x10, RZ ;  /* 0x0000001007077810 */ /* 0x000fe40007ffe0ff */
[----:B------:R-:W-:Y:S01]  /*0ea0*/  LEA R5, R8, R5, 0x4 ;  /* 0x0000000508057211 */ /* 0x000fe200078e20ff */
[----:B------:R-:W-:Y:S01]  /*0eb0*/  BAR.SYNC.DEFER_BLOCKING 0x0 ;  /* 0x0000000000007b1d */ /* 0x000fe20000010000 */
[----:B--2---:R-:W-:-:S04]  /*0ec0*/  FFMA R14, R28, R14, R29 ;  /* 0x0000000e1c0e7223 */ /* 0x004fc8000000001d */
[----:B---3--:R-:W-:-:S04]  /*0ed0*/  FFMA R9, R9, R16, R14 ;  /* 0x0000001009097223 */ /* 0x008fc8000000000e */
[----:B----4-:R-:W-:-:S04]  /*0ee0*/  FFMA R4, R4, R18, R9 ;  /* 0x0000001204047223 */ /* 0x010fc80000000009 */
[----:B-----5:R-:W-:-:S04]  /*0ef0*/  FFMA R15, R27, R15, R4 ;  /* 0x0000000f1b0f7223 */ /* 0x020fc80000000004 */
[----:B------:R-:W-:-:S04]  /*0f00*/  FFMA R10, R10, R17, R15 ;  /* 0x000000110a0a7223 */ /* 0x000fc8000000000f */
[----:B------:R-:W-:-:S04]  /*0f10*/  FFMA R19, R19, R24, R10 ;  /* 0x0000001813137223 */ /* 0x000fc8000000000a */
[----:B------:R-:W-:-:S04]  /*0f20*/  FFMA R26, R26, R21, R19 ;  /* 0x000000151a1a7223 */ /* 0x000fc80000000013 */
[----:B------:R-:W-:-:S04]  /*0f30*/  FFMA R11, R11, R6, R26 ;  /* 0x000000060b0b7223 */ /* 0x000fc8000000001a */
[----:B------:R-:W-:Y:S01]  /*0f40*/  FFMA R17, R20, R23, R11 ;  /* 0x0000001714117223 */ /* 0x000fe2000000000b */
[----:B------:R-:W-:Y:S06]  /*0f50*/  @P0 BRA `(.L_x_6) ;  /* 0xfffffff800d80947 */ /* 0x000fec000383ffff */
.L_x_5:
[----:B------:R-:W-:Y:S01]  /*0f60*/  STG.E desc[UR36][R2.64], R17 ;  /* 0x0000001102007986 */ /* 0x000fe2000c101924 */
[----:B------:R-:W-:Y:S05]  /*0f70*/  EXIT ;  /* 0x000000000000794d */ /* 0x000fea0003800000 */
.L_x_7:
[----:B------:R-:W-:-:S00]  /*0f80*/  BRA `(.L_x_7) ;  /* 0xfffffffc00fc7947 */ /* 0x000fc0000383ffff */
[----:B------:R-:W-:-:S00]  /*0f90*/  NOP ;  /* 0x0000000000007918 */ /* 0x000fc00000000000 */
        /* <DEDUP_REMOVED lines=14> */
.L_x_8:


//--------------------- .nv.global.init           --------------------------
	.section	.nv.global.init,"aw",@progbits
.nv.global.init:
	.type		$str$1,@object
	.size		$str$1,($str - $str$1)
$str$1:
        /*0000*/ 	.byte	0x2f, 0x74, 0x6d, 0x70, 0x2f, 0x73, 0x61, 0x73, 0x73, 0x5f, 0x63, 0x75, 0x5f, 0x77, 0x72, 0x62
        /*0010*/ 	.byte	0x6a, 0x64, 0x78, 0x39, 0x70, 0x2f, 0x6b, 0x2e, 0x63, 0x75, 0x00
	.type		$str,@object
	.size		$str,(__unnamed_1 - $str)
$str:
        /*001b*/ 	.byte	0x62, 0x6c, 0x6f, 0x63, 0x6b, 0x44, 0x69, 0x6d, 0x2e, 0x78, 0x20, 0x3d, 0x3d, 0x20, 0x54, 0x49
        /*002b*/ 	.byte	0x4c, 0x45, 0x5f, 0x57, 0x49, 0x44, 0x54, 0x48, 0x20, 0x26, 0x26, 0x20, 0x62, 0x6c, 0x6f, 0x63
        /*003b*/ 	.byte	0x6b, 0x44, 0x69, 0x6d, 0x2e, 0x79, 0x20, 0x3d, 0x3d, 0x20, 0x54, 0x49, 0x4c, 0x45, 0x5f, 0x57
        /*004b*/ 	.byte	0x49, 0x44, 0x54, 0x48, 0x00
	.type		__unnamed_1,@object
	.size		__unnamed_1,(.L_0 - __unnamed_1)
__unnamed_1:
        /*0050*/ 	.byte	0x76, 0x6f, 0x69, 0x64, 0x20, 0x6d, 0x61, 0x74, 0x4d, 0x75, 0x6c, 0x28, 0x66, 0x6c, 0x6f, 0x61
        /*0060*/ 	.byte	0x74, 0x20, 0x2a, 0x2c, 0x20, 0x66, 0x6c, 0x6f, 0x61, 0x74, 0x20, 0x2a, 0x2c, 0x20, 0x66, 0x6c
        /*0070*/ 	.byte	0x6f, 0x61, 0x74, 0x20, 0x2a, 0x2c, 0x20, 0x69, 0x6e, 0x74, 0x2c, 0x20, 0x69, 0x6e, 0x74, 0x2c
        /*0080*/ 	.byte	0x20, 0x69, 0x6e, 0x74, 0x29, 0x00
.L_0:


//--------------------- .nv.shared._Z6matMulPfS_S_iii --------------------------
	.section	.nv.shared._Z6matMulPfS_S_iii,"aw",@nobits
	.sectionflags	@""
	.align	4
.nv.shared._Z6matMulPfS_S_iii:
	.zero		3072


//--------------------- .nv.shared.reserved.0     --------------------------
	.section	.nv.shared.reserved.0,"aw",@nobits
	.weak		__nv_reservedSMEM_offset_0_alias
	.size		__nv_reservedSMEM_offset_0_alias, 0, 64
	.other		__nv_reservedSMEM_offset_0_alias,@"STO_CUDA_RESERVED_SHARED STV_DEFAULT"
__nv_reservedSMEM_offset_0_alias:
	.zero		0
	.zero		64


//--------------------- .nv.constant0._Z6matMulPfS_S_iii --------------------------
	.section	.nv.constant0._Z6matMulPfS_S_iii,"a",@progbits
	.sectionflags	@""
	.align	4
.nv.constant0._Z6matMulPfS_S_iii:
	.zero		932


//--------------------- SYMBOLS --------------------------

	.type		.nv.reservedSmem.offset0,@object
	.size		.nv.reservedSmem.offset0,0x4
	.type		.nv.reservedSmem.cap,@object
	.size		.nv.reservedSmem.cap,0x4
	.type		__assertfail,@function
